//
// Generated by NVIDIA NVVM Compiler
//
// Compiler Build ID: CL-36424714
// Cuda compilation tools, release 13.0, V13.0.88
// Based on NVVM 20.0.0
//

.version 9.0
.target sm_100
.address_size 64

	// .globl	_Z8mykernelPhPKfPf

.visible .entry _Z8mykernelPhPKfPf(
	.param .u64 .ptr .align 1 _Z8mykernelPhPKfPf_param_0,
	.param .u64 .ptr .align 1 _Z8mykernelPhPKfPf_param_1,
	.param .u64 .ptr .align 1 _Z8mykernelPhPKfPf_param_2
)
{
	.reg .pred 	%p<6>;
	.reg .b16 	%rs<41>;
	.reg .b32 	%r<22>;
	.reg .b32 	%f<124>;
	.reg .b64 	%rd<26>;

	ld.param.u64 	%rd6, [_Z8mykernelPhPKfPf_param_0];
	ld.param.u64 	%rd7, [_Z8mykernelPhPKfPf_param_1];
	ld.param.u64 	%rd8, [_Z8mykernelPhPKfPf_param_2];
	mov.u32 	%r9, %ctaid.x;
	mov.u32 	%r10, %ntid.x;
	mov.u32 	%r11, %tid.x;
	mad.lo.s32 	%r1, %r9, %r10, %r11;
	mov.u32 	%r12, %ctaid.y;
	mov.u32 	%r13, %ntid.y;
	mov.u32 	%r14, %tid.y;
	mad.lo.s32 	%r15, %r12, %r13, %r14;
	setp.gt.s32 	%p1, %r1, 1019;
	setp.gt.u32 	%p2, %r15, 1019;
	or.pred  	%p3, %p1, %p2;
	@%p3 bra 	$L__BB0_5;
	cvta.to.global.u64 	%rd9, %rd8;
	cvt.u64.u32 	%rd1, %r15;
	mul.wide.u32 	%rd10, %r15, 4080;
	add.s64 	%rd11, %rd9, %rd10;
	mul.wide.s32 	%rd12, %r1, 4;
	add.s64 	%rd2, %rd11, %rd12;
	mul.wide.s32 	%rd13, %r1, 8;
	cvta.to.global.u64 	%rd14, %rd6;
	add.s64 	%rd15, %rd13, %rd14;
	add.s64 	%rd3, %rd15, 16423;
	cvta.to.global.u64 	%rd16, %rd7;
	add.s64 	%rd4, %rd16, 476;
	mov.b32 	%r19, 0;
$L__BB0_2:
	mul.wide.u32 	%rd17, %r19, 800;
	add.s64 	%rd5, %rd4, %rd17;
	mov.f32 	%f123, 0f00000000;
	mov.b32 	%r21, -2;
	mov.b32 	%r20, 0;
$L__BB0_3:
	cvt.s64.s32 	%rd18, %r21;
	add.s64 	%rd19, %rd1, %rd18;
	shl.b64 	%rd20, %rd19, 13;
	add.s64 	%rd21, %rd3, %rd20;
	mul.wide.s32 	%rd22, %r21, 160;
	add.s64 	%rd23, %rd5, %rd22;
	ld.global.u8 	%rs1, [%rd21+-39];
	cvt.rn.f32.u16 	%f4, %rs1;
	ld.global.nc.f32 	%f5, [%rd23+-156];
	fma.rn.f32 	%f6, %f5, %f4, %f123;
	ld.global.u8 	%rs2, [%rd21+-38];
	cvt.rn.f32.u16 	%f7, %rs2;
	ld.global.nc.f32 	%f8, [%rd23+-152];
	fma.rn.f32 	%f9, %f8, %f7, %f6;
	ld.global.u8 	%rs3, [%rd21+-37];
	cvt.rn.f32.u16 	%f10, %rs3;
	ld.global.nc.f32 	%f11, [%rd23+-148];
	fma.rn.f32 	%f12, %f11, %f10, %f9;
	ld.global.u8 	%rs4, [%rd21+-36];
	cvt.rn.f32.u16 	%f13, %rs4;
	ld.global.nc.f32 	%f14, [%rd23+-144];
	fma.rn.f32 	%f15, %f14, %f13, %f12;
	ld.global.u8 	%rs5, [%rd21+-35];
	cvt.rn.f32.u16 	%f16, %rs5;
	ld.global.nc.f32 	%f17, [%rd23+-140];
	fma.rn.f32 	%f18, %f17, %f16, %f15;
	ld.global.u8 	%rs6, [%rd21+-34];
	cvt.rn.f32.u16 	%f19, %rs6;
	ld.global.nc.f32 	%f20, [%rd23+-136];
	fma.rn.f32 	%f21, %f20, %f19, %f18;
	ld.global.u8 	%rs7, [%rd21+-33];
	cvt.rn.f32.u16 	%f22, %rs7;
	ld.global.nc.f32 	%f23, [%rd23+-132];
	fma.rn.f32 	%f24, %f23, %f22, %f21;
	ld.global.u8 	%rs8, [%rd21+-32];
	cvt.rn.f32.u16 	%f25, %rs8;
	ld.global.nc.f32 	%f26, [%rd23+-128];
	fma.rn.f32 	%f27, %f26, %f25, %f24;
	ld.global.u8 	%rs9, [%rd21+-31];
	cvt.rn.f32.u16 	%f28, %rs9;
	ld.global.nc.f32 	%f29, [%rd23+-124];
	fma.rn.f32 	%f30, %f29, %f28, %f27;
	ld.global.u8 	%rs10, [%rd21+-30];
	cvt.rn.f32.u16 	%f31, %rs10;
	ld.global.nc.f32 	%f32, [%rd23+-120];
	fma.rn.f32 	%f33, %f32, %f31, %f30;
	ld.global.u8 	%rs11, [%rd21+-29];
	cvt.rn.f32.u16 	%f34, %rs11;
	ld.global.nc.f32 	%f35, [%rd23+-116];
	fma.rn.f32 	%f36, %f35, %f34, %f33;
	ld.global.u8 	%rs12, [%rd21+-28];
	cvt.rn.f32.u16 	%f37, %rs12;
	ld.global.nc.f32 	%f38, [%rd23+-112];
	fma.rn.f32 	%f39, %f38, %f37, %f36;
	ld.global.u8 	%rs13, [%rd21+-27];
	cvt.rn.f32.u16 	%f40, %rs13;
	ld.global.nc.f32 	%f41, [%rd23+-108];
	fma.rn.f32 	%f42, %f41, %f40, %f39;
	ld.global.u8 	%rs14, [%rd21+-26];
	cvt.rn.f32.u16 	%f43, %rs14;
	ld.global.nc.f32 	%f44, [%rd23+-104];
	fma.rn.f32 	%f45, %f44, %f43, %f42;
	ld.global.u8 	%rs15, [%rd21+-25];
	cvt.rn.f32.u16 	%f46, %rs15;
	ld.global.nc.f32 	%f47, [%rd23+-100];
	fma.rn.f32 	%f48, %f47, %f46, %f45;
	ld.global.u8 	%rs16, [%rd21+-24];
	cvt.rn.f32.u16 	%f49, %rs16;
	ld.global.nc.f32 	%f50, [%rd23+-96];
	fma.rn.f32 	%f51, %f50, %f49, %f48;
	ld.global.u8 	%rs17, [%rd21+-23];
	cvt.rn.f32.u16 	%f52, %rs17;
	ld.global.nc.f32 	%f53, [%rd23+-92];
	fma.rn.f32 	%f54, %f53, %f52, %f51;
	ld.global.u8 	%rs18, [%rd21+-22];
	cvt.rn.f32.u16 	%f55, %rs18;
	ld.global.nc.f32 	%f56, [%rd23+-88];
	fma.rn.f32 	%f57, %f56, %f55, %f54;
	ld.global.u8 	%rs19, [%rd21+-21];
	cvt.rn.f32.u16 	%f58, %rs19;
	ld.global.nc.f32 	%f59, [%rd23+-84];
	fma.rn.f32 	%f60, %f59, %f58, %f57;
	ld.global.u8 	%rs20, [%rd21+-20];
	cvt.rn.f32.u16 	%f61, %rs20;
	ld.global.nc.f32 	%f62, [%rd23+-80];
	fma.rn.f32 	%f63, %f62, %f61, %f60;
	ld.global.u8 	%rs21, [%rd21+-19];
	cvt.rn.f32.u16 	%f64, %rs21;
	ld.global.nc.f32 	%f65, [%rd23+-76];
	fma.rn.f32 	%f66, %f65, %f64, %f63;
	ld.global.u8 	%rs22, [%rd21+-18];
	cvt.rn.f32.u16 	%f67, %rs22;
	ld.global.nc.f32 	%f68, [%rd23+-72];
	fma.rn.f32 	%f69, %f68, %f67, %f66;
	ld.global.u8 	%rs23, [%rd21+-17];
	cvt.rn.f32.u16 	%f70, %rs23;
	ld.global.nc.f32 	%f71, [%rd23+-68];
	fma.rn.f32 	%f72, %f71, %f70, %f69;
	ld.global.u8 	%rs24, [%rd21+-16];
	cvt.rn.f32.u16 	%f73, %rs24;
	ld.global.nc.f32 	%f74, [%rd23+-64];
	fma.rn.f32 	%f75, %f74, %f73, %f72;
	ld.global.u8 	%rs25, [%rd21+-15];
	cvt.rn.f32.u16 	%f76, %rs25;
	ld.global.nc.f32 	%f77, [%rd23+-60];
	fma.rn.f32 	%f78, %f77, %f76, %f75;
	ld.global.u8 	%rs26, [%rd21+-14];
	cvt.rn.f32.u16 	%f79, %rs26;
	ld.global.nc.f32 	%f80, [%rd23+-56];
	fma.rn.f32 	%f81, %f80, %f79, %f78;
	ld.global.u8 	%rs27, [%rd21+-13];
	cvt.rn.f32.u16 	%f82, %rs27;
	ld.global.nc.f32 	%f83, [%rd23+-52];
	fma.rn.f32 	%f84, %f83, %f82, %f81;
	ld.global.u8 	%rs28, [%rd21+-12];
	cvt.rn.f32.u16 	%f85, %rs28;
	ld.global.nc.f32 	%f86, [%rd23+-48];
	fma.rn.f32 	%f87, %f86, %f85, %f84;
	ld.global.u8 	%rs29, [%rd21+-11];
	cvt.rn.f32.u16 	%f88, %rs29;
	ld.global.nc.f32 	%f89, [%rd23+-44];
	fma.rn.f32 	%f90, %f89, %f88, %f87;
	ld.global.u8 	%rs30, [%rd21+-10];
	cvt.rn.f32.u16 	%f91, %rs30;
	ld.global.nc.f32 	%f92, [%rd23+-40];
	fma.rn.f32 	%f93, %f92, %f91, %f90;
	ld.global.u8 	%rs31, [%rd21+-9];
	cvt.rn.f32.u16 	%f94, %rs31;
	ld.global.nc.f32 	%f95, [%rd23+-36];
	fma.rn.f32 	%f96, %f95, %f94, %f93;
	ld.global.u8 	%rs32, [%rd21+-8];
	cvt.rn.f32.u16 	%f97, %rs32;
	ld.global.nc.f32 	%f98, [%rd23+-32];
	fma.rn.f32 	%f99, %f98, %f97, %f96;
	ld.global.u8 	%rs33, [%rd21+-7];
	cvt.rn.f32.u16 	%f100, %rs33;
	ld.global.nc.f32 	%f101, [%rd23+-28];
	fma.rn.f32 	%f102, %f101, %f100, %f99;
	ld.global.u8 	%rs34, [%rd21+-6];
	cvt.rn.f32.u16 	%f103, %rs34;
	ld.global.nc.f32 	%f104, [%rd23+-24];
	fma.rn.f32 	%f105, %f104, %f103, %f102;
	ld.global.u8 	%rs35, [%rd21+-5];
	cvt.rn.f32.u16 	%f106, %rs35;
	ld.global.nc.f32 	%f107, [%rd23+-20];
	fma.rn.f32 	%f108, %f107, %f106, %f105;
	ld.global.u8 	%rs36, [%rd21+-4];
	cvt.rn.f32.u16 	%f109, %rs36;
	ld.global.nc.f32 	%f110, [%rd23+-16];
	fma.rn.f32 	%f111, %f110, %f109, %f108;
	ld.global.u8 	%rs37, [%rd21+-3];
	cvt.rn.f32.u16 	%f112, %rs37;
	ld.global.nc.f32 	%f113, [%rd23+-12];
	fma.rn.f32 	%f114, %f113, %f112, %f111;
	ld.global.u8 	%rs38, [%rd21+-2];
	cvt.rn.f32.u16 	%f115, %rs38;
	ld.global.nc.f32 	%f116, [%rd23+-8];
	fma.rn.f32 	%f117, %f116, %f115, %f114;
	ld.global.u8 	%rs39, [%rd21+-1];
	cvt.rn.f32.u16 	%f118, %rs39;
	ld.global.nc.f32 	%f119, [%rd23+-4];
	fma.rn.f32 	%f120, %f119, %f118, %f117;
	ld.global.u8 	%rs40, [%rd21];
	cvt.rn.f32.u16 	%f121, %rs40;
	ld.global.nc.f32 	%f122, [%rd23];
	fma.rn.f32 	%f123, %f122, %f121, %f120;
	add.s32 	%r21, %r21, 1;
	add.s32 	%r20, %r20, 1;
	setp.ne.s32 	%p4, %r20, 5;
	@%p4 bra 	$L__BB0_3;
	mul.wide.u32 	%rd24, %r19, 4161600;
	add.s64 	%rd25, %rd2, %rd24;
	st.global.f32 	[%rd25], %f123;
	add.s32 	%r19, %r19, 1;
	setp.ne.s32 	%p5, %r19, 128;
	@%p5 bra 	$L__BB0_2;
$L__BB0_5:
	ret;

}


// ===== COMPILED SASS (sm_100) =====

	.target	sm_100

	.elftype	@"ET_EXEC"


//--------------------- .note.nv.tkinfo           --------------------------
	.section	.note.nv.tkinfo,"",@"SHT_NOTE"
	.sectionflags	@"SHF_NOTE_NV_TKINFO"
	.tkinfo
        /*0018*/ 	.word	0x00000002
        /*0030*/ 	.string	""
        /*0030*/ 	.string	"ptxas"
        /*0030*/ 	.string	"Cuda compilation tools, release 13.0, V13.0.88"
        /*0030*/ 	.string	"Build cuda_13.0.r13.0/compiler.36424714_0"
        /*0030*/ 	.string	"-arch sm_100 -m 64 "



//--------------------- .note.nv.cuinfo           --------------------------
	.section	.note.nv.cuinfo,"",@"SHT_NOTE"
	.sectionflags	@"SHF_NOTE_NV_CUINFO"
        /*0018*/ 	.short	0x0002
        /*001a*/ 	.short	0x0064
        /*001c*/ 	.short	0x0082
	.zero		2


//--------------------- .nv.info                  --------------------------
	.section	.nv.info,"",@"SHT_CUDA_INFO"
	.align	4


	//----- nvinfo : EIATTR_REGCOUNT
	.align		4
        /*0000*/ 	.byte	0x04, 0x2f
        /*0002*/ 	.short	(.L_1 - .L_0)
	.align		4
.L_0:
        /*0004*/ 	.word	index@(_Z8mykernelPhPKfPf)
        /*0008*/ 	.word	0x00000020


	//----- nvinfo : EIATTR_FRAME_SIZE
	.align		4
.L_1:
        /*000c*/ 	.byte	0x04, 0x11
        /*000e*/ 	.short	(.L_3 - .L_2)
	.align		4
.L_2:
        /*0010*/ 	.word	index@(_Z8mykernelPhPKfPf)
        /*0014*/ 	.word	0x00000000


	//----- nvinfo : EIATTR_MIN_STACK_SIZE
	.align		4
.L_3:
        /*0018*/ 	.byte	0x04, 0x12
        /*001a*/ 	.short	(.L_5 - .L_4)
	.align		4
.L_4:
        /*001c*/ 	.word	index@(_Z8mykernelPhPKfPf)
        /*0020*/ 	.word	0x00000000
.L_5:


//--------------------- .nv.compat                --------------------------
	.section	.nv.compat,"",@"SHT_CUDA_COMPAT_INFO"
	.align	4
        /*0000*/ 	.byte	0x02, 0x09, 0x00, 0x00, 0x02, 0x02, 0x01, 0x00, 0x02, 0x05, 0x05, 0x00, 0x03, 0x07, 0x01, 0x01
        /*0010*/ 	.byte	0x02, 0x03, 0x00, 0x00, 0x02, 0x06, 0x01, 0x00, 0x04, 0x0b, 0x08, 0x00, 0x09, 0x00, 0x00, 0x00
        /*0020*/ 	.byte	0x00, 0x00, 0x00, 0x00


//--------------------- .nv.info._Z8mykernelPhPKfPf --------------------------
	.section	.nv.info._Z8mykernelPhPKfPf,"",@"SHT_CUDA_INFO"
	.sectionflags	@""
	.align	4


	//----- nvinfo : EIATTR_CUDA_API_VERSION
	.align		4
        /*0000*/ 	.byte	0x04, 0x37
        /*0002*/ 	.short	(.L_7 - .L_6)
.L_6:
        /*0004*/ 	.word	0x00000082


	//----- nvinfo : EIATTR_KPARAM_INFO
	.align		4
.L_7:
        /*0008*/ 	.byte	0x04, 0x17
        /*000a*/ 	.short	(.L_9 - .L_8)
.L_8:
        /*000c*/ 	.word	0x00000000
        /*0010*/ 	.short	0x0002
        /*0012*/ 	.short	0x0010
        /*0014*/ 	.byte	0x00, 0xf5, 0x21, 0x00


	//----- nvinfo : EIATTR_KPARAM_INFO
	.align		4
.L_9:
        /*0018*/ 	.byte	0x04, 0x17
        /*001a*/ 	.short	(.L_11 - .L_10)
.L_10:
        /*001c*/ 	.word	0x00000000
        /*0020*/ 	.short	0x0001
        /*0022*/ 	.short	0x0008
        /*0024*/ 	.byte	0x00, 0xf5, 0x21, 0x00


	//----- nvinfo : EIATTR_KPARAM_INFO
	.align		4
.L_11:
        /*0028*/ 	.byte	0x04, 0x17
        /*002a*/ 	.short	(.L_13 - .L_12)
.L_12:
        /*002c*/ 	.word	0x00000000
        /*0030*/ 	.short	0x0000
        /*0032*/ 	.short	0x0000
        /*0034*/ 	.byte	0x00, 0xf5, 0x21, 0x00


	//----- nvinfo : EIATTR_SPARSE_MMA_MASK
	.align		4
.L_13:
        /*0038*/ 	.byte	0x03, 0x50
        /*003a*/ 	.short	0x0000


	//----- nvinfo : EIATTR_MAXREG_COUNT
	.align		4
        /*003c*/ 	.byte	0x03, 0x1b
        /*003e*/ 	.short	0x00ff


	//----- nvinfo : EIATTR_MERCURY_ISA_VERSION
	.align		4
        /*0040*/ 	.byte	0x03, 0x5f
        /*0042*/ 	.short	0x0101


	//----- nvinfo : EIATTR_VRC_CTA_INIT_COUNT
	.align		4
        /*0044*/ 	.byte	0x02, 0x4a
	.zero		1
	.zero		1


	//----- nvinfo : EIATTR_EXIT_INSTR_OFFSETS
	.align		4
        /*0048*/ 	.byte	0x04, 0x1c
        /*004a*/ 	.short	(.L_15 - .L_14)


	//   ....[0]....
.L_14:
        /*004c*/ 	.word	0x000000b0


	//   ....[1]....
        /*0050*/ 	.word	0x00000ca0


	//----- nvinfo : EIATTR_CBANK_PARAM_SIZE
	.align		4
.L_15:
        /*0054*/ 	.byte	0x03, 0x19
        /*0056*/ 	.short	0x0018


	//----- nvinfo : EIATTR_PARAM_CBANK
	.align		4
        /*0058*/ 	.byte	0x04, 0x0a
        /*005a*/ 	.short	(.L_17 - .L_16)
	.align		4
.L_16:
        /*005c*/ 	.word	index@(.nv.constant0._Z8mykernelPhPKfPf)
        /*0060*/ 	.short	0x0380
        /*0062*/ 	.short	0x0018


	//----- nvinfo : EIATTR_SW_WAR
	.align		4
.L_17:
        /*0064*/ 	.byte	0x04, 0x36
        /*0066*/ 	.short	(.L_19 - .L_18)
.L_18:
        /*0068*/ 	.word	0x00000008
.L_19:


//--------------------- .nv.callgraph             --------------------------
	.section	.nv.callgraph,"",@"SHT_CUDA_CALLGRAPH"
	.align	4
	.sectionentsize	8
	.align		4
        /*0000*/ 	.word	0x00000000
	.align		4
        /*0004*/ 	.word	0xffffffff
	.align		4
        /*0008*/ 	.word	0x00000000
	.align		4
        /*000c*/ 	.word	0xfffffffe
	.align		4
        /*0010*/ 	.word	0x00000000
	.align		4
        /*0014*/ 	.word	0xfffffffd
	.align		4
        /*0018*/ 	.word	0x00000000
	.align		4
        /*001c*/ 	.word	0xfffffffc


//--------------------- .text._Z8mykernelPhPKfPf  --------------------------
	.section	.text._Z8mykernelPhPKfPf,"ax",@progbits
	.align	128
        .global         _Z8mykernelPhPKfPf
        .type           _Z8mykernelPhPKfPf,@function
        .size           _Z8mykernelPhPKfPf,(.L_x_3 - _Z8mykernelPhPKfPf)
        .other          _Z8mykernelPhPKfPf,@"STO_CUDA_ENTRY STV_DEFAULT"
_Z8mykernelPhPKfPf:
.text._Z8mykernelPhPKfPf:
[----:B------:R-:W-:Y:S01]  /*0000*/  LDC R1, c[0x0][0x37c] ;  /* 0x0000df00ff017b82 */ /* 0x000fe20000000800 */
[----:B------:R-:W0:Y:S07]  /*0010*/  S2R R3, SR_TID.Y ;  /* 0x0000000000037919 */ /* 0x000e2e0000002200 */
[----:B------:R-:W1:Y:S01]  /*0020*/  LDC R7, c[0x0][0x360] ;  /* 0x0000d800ff077b82 */ /* 0x000e620000000800 */
[----:B------:R-:W1:Y:S07]  /*0030*/  S2R R2, SR_TID.X ;  /* 0x0000000000027919 */ /* 0x000e6e0000002100 */
[----:B------:R-:W0:Y:S08]  /*0040*/  S2UR UR5, SR_CTAID.Y ;  /* 0x00000000000579c3 */ /* 0x000e300000002600 */
[----:B------:R-:W0:Y:S08]  /*0050*/  LDC R0, c[0x0][0x364] ;  /* 0x0000d900ff007b82 */ /* 0x000e300000000800 */
[----:B------:R-:W1:Y:S01]  /*0060*/  S2UR UR4, SR_CTAID.X ;  /* 0x00000000000479c3 */ /* 0x000e620000002500 */
[----:B0-----:R-:W-:-:S05]  /*0070*/  IMAD R0, R0, UR5, R3 ;  /* 0x0000000500007c24 */ /* 0x001fca000f8e0203 */
[----:B------:R-:W-:Y:S01]  /*0080*/  ISETP.GT.U32.AND P0, PT, R0, 0x3fb, PT ;  /* 0x000003fb0000780c */ /* 0x000fe20003f04070 */
[----:B-1----:R-:W-:-:S05]  /*0090*/  IMAD R7, R7, UR4, R2 ;  /* 0x0000000407077c24 */ /* 0x002fca000f8e0202 */
[----:B------:R-:W-:-:S13]  /*00a0*/  ISETP.GT.OR P0, PT, R7, 0x3fb, P0 ;  /* 0x000003fb0700780c */ /* 0x000fda0000704670 */
[----:B------:R-:W-:Y:S05]  /*00b0*/  @P0 EXIT ;  /* 0x000000000000094d */ /* 0x000fea0003800000 */
[----:B------:R-:W0:Y:S01]  /*00c0*/  LDC.64 R2, c[0x0][0x390] ;  /* 0x0000e400ff027b82 */ /* 0x000e220000000a00 */
[----:B------:R-:W1:Y:S01]  /*00d0*/  LDCU.64 UR6, c[0x0][0x388] ;  /* 0x00007100ff0677ac */ /* 0x000e620008000a00 */
[----:B------:R-:W-:Y:S01]  /*00e0*/  HFMA2 R13, -RZ, RZ, 0, 0 ;  /* 0x00000000ff0d7431 */ /* 0x000fe200000001ff */
[----:B------:R-:W2:Y:S05]  /*00f0*/  LDCU.64 UR8, c[0x0][0x358] ;  /* 0x00006b00ff0877ac */ /* 0x000eaa0008000a00 */
[----:B------:R-:W3:Y:S01]  /*0100*/  LDC.64 R4, c[0x0][0x380] ;  /* 0x0000e000ff047b82 */ /* 0x000ee20000000a00 */
[----:B-1----:R-:W-:-:S04]  /*0110*/  UIADD3 UR5, UP0, UPT, UR6, 0x1dc, URZ ;  /* 0x000001dc06057890 */ /* 0x002fc8000ff1e0ff */
[----:B------:R-:W-:Y:S01]  /*0120*/  UIADD3.X UR6, UPT, UPT, URZ, UR7, URZ, UP0, !UPT ;  /* 0x00000007ff067290 */ /* 0x000fe200087fe4ff */
[----:B0-----:R-:W-:-:S04]  /*0130*/  IMAD.WIDE.U32 R2, R0, 0xff0, R2 ;  /* 0x00000ff000027825 */ /* 0x001fc800078e0002 */
[----:B------:R-:W-:-:S04]  /*0140*/  IMAD.WIDE R2, R7, 0x4, R2 ;  /* 0x0000000407027825 */ /* 0x000fc800078e0202 */
[----:B--23--:R-:W-:-:S07]  /*0150*/  IMAD.WIDE R4, R7, 0x8, R4 ;  /* 0x0000000807047825 */ /* 0x00cfce00078e0204 */
.L_x_1:
[----:B------:R-:W-:Y:S01]  /*0160*/  MOV R6, UR5 ;  /* 0x0000000500067c02 */ /* 0x000fe20008000f00 */
[----:B------:R-:W-:Y:S01]  /*0170*/  IMAD.U32 R7, RZ, RZ, UR6 ;  /* 0x00000006ff077e24 */ /* 0x000fe2000f8e00ff */
[----:B------:R-:W-:Y:S01]  /*0180*/  MOV R12, RZ ;  /* 0x000000ff000c7202 */ /* 0x000fe20000000f00 */
[----:B------:R-:W-:Y:S01]  /*0190*/  IMAD.MOV.U32 R15, RZ, RZ, -0x2 ;  /* 0xfffffffeff0f7424 */ /* 0x000fe200078e00ff */
[----:B------:R-:W-:Y:S01]  /*01a0*/  UMOV UR4, URZ ;  /* 0x000000ff00047c82 */ /* 0x000fe20008000000 */
[----:B------:R-:W-:-:S07]  /*01b0*/  IMAD.WIDE.U32 R6, R13, 0x320, R6 ;  /* 0x000003200d067825 */ /* 0x000fce00078e0006 */
.L_x_0:
[----:B------:R-:W-:-:S04]  /*01c0*/  IADD3 R9, P0, PT, R0, R15, RZ ;  /* 0x0000000f00097210 */ /* 0x000fc80007f1e0ff */
[----:B------:R-:W-:Y:S02]  /*01d0*/  LEA.HI.X.SX32 R8, R15, RZ, 0x1, P0 ;  /* 0x000000ff0f087211 */ /* 0x000fe400000f0eff */
[----:B------:R-:W-:-:S04]  /*01e0*/  LEA R10, P0, R9, R4, 0xd ;  /* 0x00000004090a7211 */ /* 0x000fc800078068ff */
[----:B------:R-:W-:Y:S01]  /*01f0*/  LEA.HI.X R11, R9, R5, R8, 0xd, P0 ;  /* 0x00000005090b7211 */ /* 0x000fe200000f6c08 */
[----:B------:R-:W-:-:S04]  /*0200*/  IMAD.WIDE R8, R15, 0xa0, R6 ;  /* 0x000000a00f087825 */ /* 0x000fc800078e0206 */
[----:B------:R-:W2:Y:S04]  /*0210*/  LDG.E.U8 R19, desc[UR8][R10.64+0x4000] ;  /* 0x004000080a137981 */ /* 0x000ea8000c1e1100 */
[----:B------:R-:W3:Y:S04]  /*0220*/  LDG.E.CONSTANT R20, desc[UR8][R8.64+-0x9c] ;  /* 0xffff640808147981 */ /* 0x000ee8000c1e9900 */
[----:B------:R-:W4:Y:S04]  /*0230*/  LDG.E.U8 R26, desc[UR8][R10.64+0x4001] ;  /* 0x004001080a1a7981 */ /* 0x000f28000c1e1100 */
[----:B------:R-:W5:Y:S04]  /*0240*/  LDG.E.CONSTANT R16, desc[UR8][R8.64+-0x98] ;  /* 0xffff680808107981 */ /* 0x000f68000c1e9900 */
[----:B------:R-:W5:Y:S04]  /*0250*/  LDG.E.U8 R22, desc[UR8][R10.64+0x4002] ;  /* 0x004002080a167981 */ /* 0x000f68000c1e1100 */
[----:B------:R-:W5:Y:S04]  /*0260*/  LDG.E.CONSTANT R14, desc[UR8][R8.64+-0x94] ;  /* 0xffff6c08080e7981 */ /* 0x000f68000c1e9900 */
[----:B------:R-:W5:Y:S04]  /*0270*/  LDG.E.U8 R17, desc[UR8][R10.64+0x4003] ;  /* 0x004003080a117981 */ /* 0x000f68000c1e1100 */
[----:B------:R-:W5:Y:S04]  /*0280*/  LDG.E.CONSTANT R24, desc[UR8][R8.64+-0x90] ;  /* 0xffff700808187981 */ /* 0x000f68000c1e9900 */
[----:B------:R-:W5:Y:S04]  /*0290*/  LDG.E.U8 R25, desc[UR8][R10.64+0x4004] ;  /* 0x004004080a197981 */ /* 0x000f68000c1e1100 */
[----:B------:R-:W5:Y:S01]  /*02a0*/  LDG.E.CONSTANT R18, desc[UR8][R8.64+-0x8c] ;  /* 0xffff740808127981 */ /* 0x000f62000c1e9900 */
[----:B--2---:R-:W-:-:S03]  /*02b0*/  I2FP.F32.U32 R21, R19 ;  /* 0x0000001300157245 */ /* 0x004fc60000201000 */
[----:B------:R-:W2:Y:S02]  /*02c0*/  LDG.E.U8 R19, desc[UR8][R10.64+0x4005] ;  /* 0x004005080a137981 */ /* 0x000ea4000c1e1100 */
[----:B---3--:R-:W-:Y:S02]  /*02d0*/  FFMA R23, R21, R20, R12 ;  /* 0x0000001415177223 */ /* 0x008fe4000000000c */
[----:B------:R-:W3:Y:S01]  /*02e0*/  LDG.E.CONSTANT R20, desc[UR8][R8.64+-0x88] ;  /* 0xffff780808147981 */ /* 0x000ee2000c1e9900 */
[----:B----4-:R-:W-:-:S03]  /*02f0*/  I2FP.F32.U32 R26, R26 ;  /* 0x0000001a001a7245 */ /* 0x010fc60000201000 */
[----:B------:R-:W4:Y:S02]  /*0300*/  LDG.E.U8 R21, desc[UR8][R10.64+0x4006] ;  /* 0x004006080a157981 */ /* 0x000f24000c1e1100 */
[----:B-----5:R-:W-:Y:S02]  /*0310*/  FFMA R23, R26, R16, R23 ;  /* 0x000000101a177223 */ /* 0x020fe40000000017 */
[----:B------:R-:W5:Y:S01]  /*0320*/  LDG.E.CONSTANT R16, desc[UR8][R8.64+-0x84] ;  /* 0xffff7c0808107981 */ /* 0x000f62000c1e9900 */
[----:B------:R-:W-:-:S03]  /*0330*/  I2FP.F32.U32 R22, R22 ;  /* 0x0000001600167245 */ /* 0x000fc60000201000 */
[----:B------:R-:W5:Y:S02]  /*0340*/  LDG.E.U8 R12, desc[UR8][R10.64+0x4007] ;  /* 0x004007080a0c7981 */ /* 0x000f64000c1e1100 */
[----:B------:R-:W-:Y:S02]  /*0350*/  FFMA R27, R22, R14, R23 ;  /* 0x0000000e161b7223 */ /* 0x000fe40000000017 */
[----:B------:R-:W5:Y:S04]  /*0360*/  LDG.E.CONSTANT R14, desc[UR8][R8.64+-0x80] ;  /* 0xffff8008080e7981 */ /* 0x000f68000c1e9900 */
[----:B------:R-:W5:Y:S04]  /*0370*/  LDG.E.U8 R23, desc[UR8][R10.64+0x4008] ;  /* 0x004008080a177981 */ /* 0x000f68000c1e1100 */
[----:B------:R-:W5:Y:S01]  /*0380*/  LDG.E.CONSTANT R22, desc[UR8][R8.64+-0x7c] ;  /* 0xffff840808167981 */ /* 0x000f62000c1e9900 */
[----:B------:R-:W-:-:S03]  /*0390*/  I2FP.F32.U32 R26, R17 ;  /* 0x00000011001a7245 */ /* 0x000fc60000201000 */
[----:B------:R-:W5:Y:S02]  /*03a0*/  LDG.E.U8 R17, desc[UR8][R10.64+0x4009] ;  /* 0x004009080a117981 */ /* 0x000f64000c1e1100 */
[----:B------:R-:W-:Y:S01]  /*03b0*/  FFMA R27, R26, R24, R27 ;  /* 0x000000181a1b7223 */ /* 0x000fe2000000001b */
[----:B------:R-:W-:Y:S02]  /*03c0*/  I2FP.F32.U32 R24, R25 ;  /* 0x0000001900187245 */ /* 0x000fe40000201000 */
[----:B------:R-:W5:Y:S03]  /*03d0*/  LDG.E.CONSTANT R25, desc[UR8][R8.64+-0x68] ;  /* 0xffff980808197981 */ /* 0x000f66000c1e9900 */
[----:B------:R-:W-:Y:S02]  /*03e0*/  FFMA R27, R24, R18, R27 ;  /* 0x00000012181b7223 */ /* 0x000fe4000000001b */
        /* <DEDUP_REMOVED lines=12> */
[----:B------:R-:W5:Y:S01]  /*04b0*/  LDG.E.CONSTANT R14, desc[UR8][R8.64+-0x6c] ;  /* 0xffff9408080e7981 */ /* 0x000f62000c1e9900 */
[----:B------:R-:W-:-:S03]  /*04c0*/  I2FP.F32.U32 R24, R23 ;  /* 0x0000001700187245 */ /* 0x000fc60000201000 */
[----:B------:R-:W5:Y:S02]  /*04d0*/  LDG.E.U8 R23, desc[UR8][R10.64+0x400d] ;  /* 0x00400d080a177981 */ /* 0x000f64000c1e1100 */
[----:B------:R-:W-:Y:S02]  /*04e0*/  FFMA R27, R24, R22, R27 ;  /* 0x00000016181b7223 */ /* 0x000fe4000000001b */
[----:B------:R-:W5:Y:S04]  /*04f0*/  LDG.E.U8 R24, desc[UR8][R10.64+0x400e] ;  /* 0x00400e080a187981 */ /* 0x000f68000c1e1100 */
[----:B------:R-:W5:Y:S01]  /*0500*/  LDG.E.CONSTANT R22, desc[UR8][R8.64+-0x64] ;  /* 0xffff9c0808167981 */ /* 0x000f62000c1e9900 */
[----:B------:R-:W-:-:S03]  /*0510*/  I2FP.F32.U32 R26, R17 ;  /* 0x00000011001a7245 */ /* 0x000fc60000201000 */
[----:B------:R-:W5:Y:S02]  /*0520*/  LDG.E.U8 R17, desc[UR8][R10.64+0x400f] ;  /* 0x00400f080a117981 */ /* 0x000f64000c1e1100 */
[----:B------:R-:W-:Y:S02]  /*0530*/  FFMA R27, R26, R18, R27 ;  /* 0x000000121a1b7223 */ /* 0x000fe4000000001b */
[----:B------:R-:W5:Y:S01]  /*0540*/  LDG.E.U8 R26, desc[UR8][R10.64+0x4012] ;  /* 0x004012080a1a7981 */ /* 0x000f62000c1e1100 */
[----:B--2---:R-:W-:-:S03]  /*0550*/  I2FP.F32.U32 R18, R19 ;  /* 0x0000001300127245 */ /* 0x004fc60000201000 */
[----:B------:R-:W2:Y:S02]  /*0560*/  LDG.E.CONSTANT R19, desc[UR8][R8.64+-0x5c] ;  /* 0xffffa40808137981 */ /* 0x000ea4000c1e9900 */
[----:B---3--:R-:W-:Y:S02]  /*0570*/  FFMA R27, R18, R20, R27 ;  /* 0x00000014121b7223 */ /* 0x008fe4000000001b */
[----:B------:R-:W3:Y:S01]  /*0580*/  LDG.E.U8 R20, desc[UR8][R10.64+0x4011] ;  /* 0x004011080a147981 */ /* 0x000ee2000c1e1100 */
[----:B----4-:R-:W-:-:S03]  /*0590*/  I2FP.F32.U32 R18, R21 ;  /* 0x0000001500127245 */ /* 0x010fc60000201000 */
[----:B------:R-:W4:Y:S02]  /*05a0*/  LDG.E.U8 R21, desc[UR8][R10.64+0x4013] ;  /* 0x004013080a157981 */ /* 0x000f24000c1e1100 */
[----:B-----5:R-:W-:Y:S02]  /*05b0*/  FFMA R27, R18, R16, R27 ;  /* 0x00000010121b7223 */ /* 0x020fe4000000001b */
[----:B------:R-:W5:Y:S04]  /*05c0*/  LDG.E.U8 R16, desc[UR8][R10.64+0x4010] ;  /* 0x004010080a107981 */ /* 0x000f68000c1e1100 */
[----:B------:R-:W2:Y:S01]  /*05d0*/  LDG.E.CONSTANT R18, desc[UR8][R8.64+-0x60] ;  /* 0xffffa00808127981 */ /* 0x000ea2000c1e9900 */
[----:B------:R-:W-:-:S05]  /*05e0*/  I2FP.F32.U32 R12, R12 ;  /* 0x0000000c000c7245 */ /* 0x000fca0000201000 */
[----:B------:R-:W-:Y:S01]  /*05f0*/  FFMA R14, R12, R14, R27 ;  /* 0x0000000e0c0e7223 */ /* 0x000fe2000000001b */
[----:B------:R-:W-:Y:S01]  /*0600*/  I2FP.F32.U32 R23, R23 ;  /* 0x0000001700177245 */ /* 0x000fe20000201000 */
[----:B------:R-:W4:Y:S01]  /*0610*/  LDG.E.CONSTANT R12, desc[UR8][R8.64+-0x58] ;  /* 0xffffa808080c7981 */ /* 0x000f22000c1e9900 */
[----:B------:R-:W-:-:S03]  /*0620*/  I2FP.F32.U32 R24, R24 ;  /* 0x0000001800187245 */ /* 0x000fc60000201000 */
[----:B------:R-:W-:Y:S02]  /*0630*/  FFMA R23, R23, R25, R14 ;  /* 0x0000001917177223 */ /* 0x000fe4000000000e */
[----:B------:R-:W4:Y:S02]  /*0640*/  LDG.E.CONSTANT R14, desc[UR8][R8.64+-0x54] ;  /* 0xffffac08080e7981 */ /* 0x000f24000c1e9900 */
[----:B------:R-:W-:Y:S02]  /*0650*/  FFMA R25, R24, R22, R23 ;  /* 0x0000001618197223 */ /* 0x000fe40000000017 */
[----:B------:R-:W4:Y:S04]  /*0660*/  LDG.E.CONSTANT R23, desc[UR8][R8.64+-0x50] ;  /* 0xffffb00808177981 */ /* 0x000f28000c1e9900 */
[----:B------:R-:W4:Y:S04]  /*0670*/  LDG.E.U8 R24, desc[UR8][R10.64+0x4014] ;  /* 0x004014080a187981 */ /* 0x000f28000c1e1100 */
[----:B------:R-:W4:Y:S01]  /*0680*/  LDG.E.CONSTANT R22, desc[UR8][R8.64+-0x4c] ;  /* 0xffffb40808167981 */ /* 0x000f22000c1e9900 */
[----:B------:R-:W-:-:S02]  /*0690*/  I2FP.F32.U32 R28, R17 ;  /* 0x00000011001c7245 */ /* 0x000fc40000201000 */
[----:B------:R-:W-:Y:S02]  /*06a0*/  I2FP.F32.U32 R26, R26 ;  /* 0x0000001a001a7245 */ /* 0x000fe40000201000 */
[----:B---3--:R-:W-:Y:S02]  /*06b0*/  I2FP.F32.U32 R20, R20 ;  /* 0x0000001400147245 */ /* 0x008fe40000201000 */
[----:B-----5:R-:W-:Y:S02]  /*06c0*/  I2FP.F32.U32 R17, R16 ;  /* 0x0000001000117245 */ /* 0x020fe40000201000 */
[----:B------:R-:W3:Y:S01]  /*06d0*/  LDG.E.U8 R16, desc[UR8][R10.64+0x4015] ;  /* 0x004015080a107981 */ /* 0x000ee2000c1e1100 */
[----:B--2---:R-:W-:-:S03]  /*06e0*/  FFMA R18, R28, R18, R25 ;  /* 0x000000121c127223 */ /* 0x004fc60000000019 */
[----:B------:R-:W2:Y:S01]  /*06f0*/  LDG.E.CONSTANT R25, desc[UR8][R8.64+-0x44] ;  /* 0xffffbc0808197981 */ /* 0x000ea2000c1e9900 */
[----:B------:R-:W-:-:S03]  /*0700*/  FFMA R17, R17, R19, R18 ;  /* 0x0000001311117223 */ /* 0x000fc60000000012 */
[----:B------:R-:W5:Y:S01]  /*0710*/  LDG.E.U8 R18, desc[UR8][R10.64+0x401a] ;  /* 0x00401a080a127981 */ /* 0x000f62000c1e1100 */
[----:B----4-:R-:W-:-:S03]  /*0720*/  FFMA R19, R20, R12, R17 ;  /* 0x0000000c14137223 */ /* 0x010fc60000000011 */
[----:B------:R-:W4:Y:S04]  /*0730*/  LDG.E.U8 R17, desc[UR8][R10.64+0x4016] ;  /* 0x004016080a117981 */ /* 0x000f28000c1e1100 */
[----:B------:R-:W2:Y:S01]  /*0740*/  LDG.E.CONSTANT R12, desc[UR8][R8.64+-0x48] ;  /* 0xffffb808080c7981 */ /* 0x000ea2000c1e9900 */
[----:B------:R-:W-:Y:S01]  /*0750*/  FFMA R14, R26, R14, R19 ;  /* 0x0000000e1a0e7223 */ /* 0x000fe20000000013 */
[----:B------:R-:W-:Y:S02]  /*0760*/  I2FP.F32.U32 R19, R21 ;  /* 0x0000001500137245 */ /* 0x000fe40000201000 */
[----:B------:R-:W5:Y:S04]  /*0770*/  LDG.E.U8 R20, desc[UR8][R10.64+0x4017] ;  /* 0x004017080a147981 */ /* 0x000f68000c1e1100 */
[----:B------:R-:W5:Y:S01]  /*0780*/  LDG.E.CONSTANT R21, desc[UR8][R8.64+-0x40] ;  /* 0xffffc00808157981 */ /* 0x000f62000c1e9900 */
[----:B------:R-:W-:-:S03]  /*0790*/  FFMA R19, R19, R23, R14 ;  /* 0x0000001713137223 */ /* 0x000fc6000000000e */
[----:B------:R-:W5:Y:S01]  /*07a0*/  LDG.E.U8 R26, desc[UR8][R10.64+0x4018] ;  /* 0x004018080a1a7981 */ /* 0x000f62000c1e1100 */
[----:B------:R-:W-:-:S03]  /*07b0*/  I2FP.F32.U32 R14, R24 ;  /* 0x00000018000e7245 */ /* 0x000fc60000201000 */
[----:B------:R-:W5:Y:S04]  /*07c0*/  LDG.E.U8 R23, desc[UR8][R10.64+0x4019] ;  /* 0x004019080a177981 */ /* 0x000f68000c1e1100 */
[----:B------:R-:W5:Y:S01]  /*07d0*/  LDG.E.CONSTANT R24, desc[UR8][R8.64+-0x3c] ;  /* 0xffffc40808187981 */ /* 0x000f62000c1e9900 */
[----:B------:R-:W-:-:S03]  /*07e0*/  FFMA R27, R14, R22, R19 ;  /* 0x000000160e1b7223 */ /* 0x000fc60000000013 */
[----:B------:R-:W5:Y:S04]  /*07f0*/  LDG.E.CONSTANT R19, desc[UR8][R8.64+-0x38] ;  /* 0xffffc80808137981 */ /* 0x000f68000c1e9900 */
[----:B------:R-:W5:Y:S04]  /*0800*/  LDG.E.CONSTANT R14, desc[UR8][R8.64+-0x34] ;  /* 0xffffcc08080e7981 */ /* 0x000f68000c1e9900 */
[----:B------:R-:W5:Y:S04]  /*0810*/  LDG.E.CONSTANT R22, desc[UR8][R8.64+-0x2c] ;  /* 0xffffd40808167981 */ /* 0x000f68000c1e9900 */
[----:B------:R-:W5:Y:S01]  /*0820*/  LDG.E.CONSTANT R28, desc[UR8][R8.64] ;  /* 0x00000008081c7981 */ /* 0x000f62000c1e9900 */
[----:B---3--:R-:W-:-:S02]  /*0830*/  I2FP.F32.U32 R16, R16 ;  /* 0x0000001000107245 */ /* 0x008fc40000201000 */
[----:B----4-:R-:W-:-:S03]  /*0840*/  I2FP.F32.U32 R17, R17 ;  /* 0x0000001100117245 */ /* 0x010fc60000201000 */
[----:B--2---:R-:W-:Y:S01]  /*0850*/  FFMA R12, R16, R12, R27 ;  /* 0x0000000c100c7223 */ /* 0x004fe2000000001b */
[----:B-----5:R-:W-:-:S03]  /*0860*/  I2FP.F32.U32 R27, R20 ;  /* 0x00000014001b7245 */ /* 0x020fc60000201000 */
[----:B------:R-:W-:Y:S01]  /*0870*/  FFMA R16, R17, R25, R12 ;  /* 0x0000001911107223 */ /* 0x000fe2000000000c */
[----:B------:R-:W2:Y:S04]  /*0880*/  LDG.E.U8 R20, desc[UR8][R10.64+0x401c] ;  /* 0x00401c080a147981 */ /* 0x000ea8000c1e1100 */
[----:B------:R-:W3:Y:S01]  /*0890*/  LDG.E.U8 R12, desc[UR8][R10.64+0x401b] ;  /* 0x00401b080a0c7981 */ /* 0x000ee2000c1e1100 */
[----:B------:R-:W-:Y:S01]  /*08a0*/  FFMA R21, R27, R21, R16 ;  /* 0x000000151b157223 */ /* 0x000fe20000000010 */
[----:B------:R-:W-:Y:S02]  /*08b0*/  I2FP.F32.U32 R26, R26 ;  /* 0x0000001a001a7245 */ /* 0x000fe40000201000 */
[----:B------:R-:W4:Y:S01]  /*08c0*/  LDG.E.CONSTANT R17, desc[UR8][R8.64+-0x30] ;  /* 0xffffd00808117981 */ /* 0x000f22000c1e9900 */
[----:B------:R-:W-:-:S03]  /*08d0*/  I2FP.F32.U32 R23, R23 ;  /* 0x0000001700177245 */ /* 0x000fc60000201000 */
[----:B------:R-:W5:Y:S01]  /*08e0*/  LDG.E.CONSTANT R25, desc[UR8][R8.64+-0x28] ;  /* 0xffffd80808197981 */ /* 0x000f62000c1e9900 */
[----:B------:R-:W-:-:S03]  /*08f0*/  FFMA R24, R26, R24, R21 ;  /* 0x000000181a187223 */ /* 0x000fc60000000015 */
[----:B------:R-:W5:Y:S01]  /*0900*/  LDG.E.U8 R21, desc[UR8][R10.64+0x401d] ;  /* 0x00401d080a157981 */ /* 0x000f62000c1e1100 */
[----:B------:R-:W-:-:S03]  /*0910*/  FFMA R27, R23, R19, R24 ;  /* 0x00000013171b7223 */ /* 0x000fc60000000018 */
[----:B------:R-:W5:Y:S01]  /*0920*/  LDG.E.U8 R19, desc[UR8][R10.64+0x401e] ;  /* 0x00401e080a137981 */ /* 0x000f62000c1e1100 */
[----:B------:R-:W-:-:S03]  /*0930*/  I2FP.F32.U32 R18, R18 ;  /* 0x0000001200127245 */ /* 0x000fc60000201000 */
[----:B------:R-:W5:Y:S04]  /*0940*/  LDG.E.U8 R23, desc[UR8][R10.64+0x401f] ;  /* 0x00401f080a177981 */ /* 0x000f68000c1e1100 */
[----:B------:R-:W5:Y:S01]  /*0950*/  LDG.E.CONSTANT R24, desc[UR8][R8.64+-0x24] ;  /* 0xffffdc0808187981 */ /* 0x000f62000c1e9900 */
[----:B------:R-:W-:-:S03]  /*0960*/  FFMA R26, R18, R14, R27 ;  /* 0x0000000e121a7223 */ /* 0x000fc6000000001b */
[----:B------:R-:W5:Y:S04]  /*0970*/  LDG.E.CONSTANT R18, desc[UR8][R8.64+-0x20] ;  /* 0xffffe00808127981 */ /* 0x000f68000c1e9900 */
[----:B------:R-:W5:Y:S04]  /*0980*/  LDG.E.U8 R14, desc[UR8][R10.64+0x4020] ;  /* 0x004020080a0e7981 */ /* 0x000f68000c1e1100 */
[----:B------:R-:W5:Y:S01]  /*0990*/  LDG.E.CONSTANT R16, desc[UR8][R8.64+-0x1c] ;  /* 0xffffe40808107981 */ /* 0x000f62000c1e9900 */
[----:B--2---:R-:W-:Y:S02]  /*09a0*/  I2FP.F32.U32 R20, R20 ;  /* 0x0000001400147245 */ /* 0x004fe40000201000 */
[----:B---3--:R-:W-:-:S02]  /*09b0*/  I2FP.F32.U32 R27, R12 ;  /* 0x0000000c001b7245 */ /* 0x008fc40000201000 */
[----:B------:R-:W2:Y:S03]  /*09c0*/  LDG.E.U8 R12, desc[UR8][R10.64+0x4021] ;  /* 0x004021080a0c7981 */ /* 0x000ea6000c1e1100 */
[----:B----4-:R-:W-:Y:S02]  /*09d0*/  FFMA R17, R27, R17, R26 ;  /* 0x000000111b117223 */ /* 0x010fe4000000001a */
[----:B------:R-:W3:Y:S02]  /*09e0*/  LDG.E.CONSTANT R27, desc[UR8][R8.64+-0x4] ;  /* 0xfffffc08081b7981 */ /* 0x000ee4000c1e9900 */
[----:B------:R-:W-:Y:S02]  /*09f0*/  FFMA R20, R20, R22, R17 ;  /* 0x0000001614147223 */ /* 0x000fe40000000011 */
[----:B------:R-:W4:Y:S01]  /*0a00*/  LDG.E.CONSTANT R17, desc[UR8][R8.64+-0x18] ;  /* 0xffffe80808117981 */ /* 0x000f22000c1e9900 */
[----:B-----5:R-:W-:-:S02]  /*0a10*/  I2FP.F32.U32 R21, R21 ;  /* 0x0000001500157245 */ /* 0x020fc40000201000 */
[----:B------:R-:W-:-:S03]  /*0a20*/  I2FP.F32.U32 R22, R19 ;  /* 0x0000001300167245 */ /* 0x000fc60000201000 */
[----:B------:R-:W-:Y:S01]  /*0a30*/  FFMA R21, R21, R25, R20 ;  /* 0x0000001915157223 */ /* 0x000fe20000000014 */
[----:B------:R-:W5:Y:S01]  /*0a40*/  LDG.E.U8 R19, desc[UR8][R10.64+0x4022] ;  /* 0x004022080a137981 */ /* 0x000f62000c1e1100 */
[----:B------:R-:W-:-:S03]  /*0a50*/  I2FP.F32.U32 R26, R23 ;  /* 0x00000017001a7245 */ /* 0x000fc60000201000 */
[----:B------:R-:W3:Y:S01]  /*0a60*/  LDG.E.U8 R20, desc[UR8][R10.64+0x4023] ;  /* 0x004023080a147981 */ /* 0x000ee2000c1e1100 */
[----:B------:R-:W-:-:S03]  /*0a70*/  FFMA R23, R22, R24, R21 ;  /* 0x0000001816177223 */ /* 0x000fc60000000015 */
[----:B------:R-:W3:Y:S01]  /*0a80*/  LDG.E.CONSTANT R21, desc[UR8][R8.64+-0x14] ;  /* 0xffffec0808157981 */ /* 0x000ee2000c1e9900 */
[----:B------:R-:W-:-:S03]  /*0a90*/  FFMA R25, R26, R18, R23 ;  /* 0x000000121a197223 */ /* 0x000fc60000000017 */
[----:B------:R-:W3:Y:S01]  /*0aa0*/  LDG.E.U8 R18, desc[UR8][R10.64+0x4024] ;  /* 0x004024080a127981 */ /* 0x000ee2000c1e1100 */
[----:B------:R-:W-:-:S03]  /*0ab0*/  I2FP.F32.U32 R26, R14 ;  /* 0x0000000e001a7245 */ /* 0x000fc60000201000 */
[----:B------:R-:W3:Y:S04]  /*0ac0*/  LDG.E.CONSTANT R22, desc[UR8][R8.64+-0x10] ;  /* 0xfffff00808167981 */ /* 0x000ee8000c1e9900 */
[----:B------:R-:W3:Y:S01]  /*0ad0*/  LDG.E.U8 R14, desc[UR8][R10.64+0x4025] ;  /* 0x004025080a0e7981 */ /* 0x000ee2000c1e1100 */
[----:B------:R-:W-:-:S03]  /*0ae0*/  FFMA R26, R26, R16, R25 ;  /* 0x000000101a1a7223 */ /* 0x000fc60000000019 */
[----:B------:R-:W3:Y:S04]  /*0af0*/  LDG.E.CONSTANT R23, desc[UR8][R8.64+-0xc] ;  /* 0xfffff40808177981 */ /* 0x000ee8000c1e9900 */
[----:B------:R-:W3:Y:S04]  /*0b00*/  LDG.E.U8 R16, desc[UR8][R10.64+0x4026] ;  /* 0x004026080a107981 */ /* 0x000ee8000c1e1100 */
[----:B------:R-:W3:Y:S04]  /*0b10*/  LDG.E.CONSTANT R24, desc[UR8][R8.64+-0x8] ;  /* 0xfffff80808187981 */ /* 0x000ee8000c1e9900 */
[----:B------:R0:W3:Y:S01]  /*0b20*/  LDG.E.U8 R25, desc[UR8][R10.64+0x4027] ;  /* 0x004027080a197981 */ /* 0x0000e2000c1e1100 */
[----:B------:R-:W-:-:S04]  /*0b30*/  UIADD3 UR4, UPT, UPT, UR4, 0x1, URZ ;  /* 0x0000000104047890 */ /* 0x000fc8000fffe0ff */
[----:B------:R-:W-:Y:S01]  /*0b40*/  UISETP.NE.AND UP0, UPT, UR4, 0x5, UPT ;  /* 0x000000050400788c */ /* 0x000fe2000bf05270 */
[----:B------:R-:W-:Y:S02]  /*0b50*/  IADD3 R15, PT, PT, R15, 0x1, RZ ;  /* 0x000000010f0f7810 */ /* 0x000fe40007ffe0ff */
[----:B--2---:R-:W-:-:S05]  /*0b60*/  I2FP.F32.U32 R29, R12 ;  /* 0x0000000c001d7245 */ /* 0x004fca0000201000 */
[----:B----4-:R-:W-:Y:S01]  /*0b70*/  FFMA R26, R29, R17, R26 ;  /* 0x000000111d1a7223 */ /* 0x010fe2000000001a */
[----:B-----5:R-:W-:Y:S02]  /*0b80*/  I2FP.F32.U32 R19, R19 ;  /* 0x0000001300137245 */ /* 0x020fe40000201000 */
[----:B---3--:R-:W-:-:S03]  /*0b90*/  I2FP.F32.U32 R20, R20 ;  /* 0x0000001400147245 */ /* 0x008fc60000201000 */
[----:B------:R-:W-:Y:S01]  /*0ba0*/  FFMA R19, R19, R21, R26 ;  /* 0x0000001513137223 */ /* 0x000fe2000000001a */
[----:B------:R-:W-:-:S03]  /*0bb0*/  I2FP.F32.U32 R17, R18 ;  /* 0x0000001200117245 */ /* 0x000fc60000201000 */
[----:B------:R-:W-:Y:S01]  /*0bc0*/  FFMA R20, R20, R22, R19 ;  /* 0x0000001614147223 */ /* 0x000fe20000000013 */
[----:B------:R-:W-:-:S03]  /*0bd0*/  I2FP.F32.U32 R14, R14 ;  /* 0x0000000e000e7245 */ /* 0x000fc60000201000 */
[----:B------:R-:W-:Y:S01]  /*0be0*/  FFMA R17, R17, R23, R20 ;  /* 0x0000001711117223 */ /* 0x000fe20000000014 */
[----:B0-----:R-:W-:-:S03]  /*0bf0*/  I2FP.F32.U32 R11, R16 ;  /* 0x00000010000b7245 */ /* 0x001fc60000201000 */
[----:B------:R-:W-:Y:S01]  /*0c00*/  FFMA R14, R14, R24, R17 ;  /* 0x000000180e0e7223 */ /* 0x000fe20000000011 */
[----:B------:R-:W-:-:S03]  /*0c10*/  I2FP.F32.U32 R12, R25 ;  /* 0x00000019000c7245 */ /* 0x000fc60000201000 */
[----:B------:R-:W-:-:S04]  /*0c20*/  FFMA R11, R11, R27, R14 ;  /* 0x0000001b0b0b7223 */ /* 0x000fc8000000000e */
[----:B------:R-:W-:Y:S01]  /*0c30*/  FFMA R12, R12, R28, R11 ;  /* 0x0000001c0c0c7223 */ /* 0x000fe2000000000b */
[----:B------:R-:W-:Y:S06]  /*0c40*/  BRA.U UP0, `(.L_x_0) ;  /* 0xfffffff5005c7547 */ /* 0x000fec000b83ffff */
[----:B------:R-:W-:-:S04]  /*0c50*/  IMAD.WIDE.U32 R6, R13, 0x3f8040, R2 ;  /* 0x003f80400d067825 */ /* 0x000fc800078e0002 */
[----:B------:R-:W-:Y:S01]  /*0c60*/  VIADD R13, R13, 0x1 ;  /* 0x000000010d0d7836 */ /* 0x000fe20000000000 */
[----:B------:R0:W-:Y:S04]  /*0c70*/  STG.E desc[UR8][R6.64], R12 ;  /* 0x0000000c06007986 */ /* 0x0001e8000c101908 */
[----:B------:R-:W-:-:S13]  /*0c80*/  ISETP.NE.AND P0, PT, R13, 0x80, PT ;  /* 0x000000800d00780c */ /* 0x000fda0003f05270 */
[----:B0-----:R-:W-:Y:S05]  /*0c90*/  @P0 BRA `(.L_x_1) ;  /* 0xfffffff400300947 */ /* 0x001fea000383ffff */
[----:B------:R-:W-:Y:S05]  /*0ca0*/  EXIT ;  /* 0x000000000000794d */ /* 0x000fea0003800000 */
.L_x_2:
[----:B------:R-:W-:-:S00]  /*0cb0*/  BRA `(.L_x_2) ;  /* 0xfffffffc00fc7947 */ /* 0x000fc0000383ffff */
[----:B------:R-:W-:-:S00]  /*0cc0*/  NOP ;  /* 0x0000000000007918 */ /* 0x000fc00000000000 */
        /* <DEDUP_REMOVED lines=11> */
.L_x_3:


//--------------------- .nv.shared.reserved.0     --------------------------
	.section	.nv.shared.reserved.0,"aw",@nobits
	.weak		__nv_reservedSMEM_offset_0_alias
	.size		__nv_reservedSMEM_offset_0_alias, 0, 64
	.other		__nv_reservedSMEM_offset_0_alias,@"STO_CUDA_RESERVED_SHARED STV_DEFAULT"
__nv_reservedSMEM_offset_0_alias:
	.zero		0
	.zero		64


//--------------------- .nv.constant0._Z8mykernelPhPKfPf --------------------------
	.section	.nv.constant0._Z8mykernelPhPKfPf,"a",@progbits
	.sectionflags	@""
	.align	4
.nv.constant0._Z8mykernelPhPKfPf:
	.zero		920


//--------------------- SYMBOLS --------------------------

	.type		.nv.reservedSmem.offset0,@object
	.size		.nv.reservedSmem.offset0,0x4
